//
// Generated by NVIDIA NVVM Compiler
//
// Compiler Build ID: CL-36424714
// Cuda compilation tools, release 13.0, V13.0.88
// Based on NVVM 20.0.0
//

.version 9.0
.target sm_100
.address_size 64

	// .globl	_Z9matrixMulPiS_S_i
// _ZZ9matrixMulPiS_S_iE1A has been demoted
// _ZZ9matrixMulPiS_S_iE1B has been demoted

.visible .entry _Z9matrixMulPiS_S_i(
	.param .u64 .ptr .align 1 _Z9matrixMulPiS_S_i_param_0,
	.param .u64 .ptr .align 1 _Z9matrixMulPiS_S_i_param_1,
	.param .u64 .ptr .align 1 _Z9matrixMulPiS_S_i_param_2,
	.param .u32 _Z9matrixMulPiS_S_i_param_3
)
{
	.reg .pred 	%p<11>;
	.reg .b32 	%r<168>;
	.reg .b64 	%rd<13>;
	// demoted variable
	.shared .align 4 .b8 _ZZ9matrixMulPiS_S_iE1A[1024];
	// demoted variable
	.shared .align 4 .b8 _ZZ9matrixMulPiS_S_iE1B[1024];
	ld.param.u64 	%rd3, [_Z9matrixMulPiS_S_i_param_0];
	ld.param.u64 	%rd4, [_Z9matrixMulPiS_S_i_param_1];
	ld.param.u64 	%rd5, [_Z9matrixMulPiS_S_i_param_2];
	ld.param.u32 	%r45, [_Z9matrixMulPiS_S_i_param_3];
	mov.u32 	%r47, %ctaid.y;
	mov.u32 	%r48, %ntid.y;
	mov.u32 	%r1, %tid.y;
	mad.lo.s32 	%r2, %r47, %r48, %r1;
	mov.u32 	%r49, %ctaid.x;
	mov.u32 	%r3, %ntid.x;
	mov.u32 	%r4, %tid.x;
	mad.lo.s32 	%r5, %r49, %r3, %r4;
	add.s32 	%r50, %r3, %r45;
	add.s32 	%r51, %r50, -1;
	div.s32 	%r6, %r51, %r3;
	setp.lt.s32 	%p1, %r6, 1;
	mov.b32 	%r166, 0;
	@%p1 bra 	$L__BB0_14;
	mad.lo.s32 	%r7, %r45, %r2, %r4;
	mul.lo.s32 	%r8, %r1, %r3;
	add.s32 	%r53, %r8, %r4;
	shl.b32 	%r54, %r53, 2;
	mov.u32 	%r55, _ZZ9matrixMulPiS_S_iE1A;
	add.s32 	%r9, %r55, %r54;
	mov.u32 	%r56, _ZZ9matrixMulPiS_S_iE1B;
	add.s32 	%r10, %r56, %r54;
	and.b32  	%r11, %r3, 7;
	and.b32  	%r12, %r3, 2040;
	shl.b32 	%r57, %r4, 2;
	add.s32 	%r13, %r56, %r57;
	shl.b32 	%r14, %r3, 5;
	shl.b32 	%r58, %r8, 2;
	add.s32 	%r59, %r58, %r55;
	add.s32 	%r15, %r59, 16;
	shl.b32 	%r16, %r3, 2;
	cvta.to.global.u64 	%rd1, %rd3;
	cvta.to.global.u64 	%rd2, %rd4;
	mov.b32 	%r151, 0;
	mov.u32 	%r166, %r151;
$L__BB0_2:
	setp.lt.u32 	%p2, %r3, 8;
	mul.lo.s32 	%r62, %r151, %r3;
	add.s32 	%r63, %r7, %r62;
	mul.wide.s32 	%rd6, %r63, 4;
	add.s64 	%rd7, %rd1, %rd6;
	ld.global.u32 	%r64, [%rd7];
	st.shared.u32 	[%r9], %r64;
	add.s32 	%r65, %r62, %r1;
	mad.lo.s32 	%r66, %r65, %r45, %r5;
	mul.wide.s32 	%rd8, %r66, 4;
	add.s64 	%rd9, %rd2, %rd8;
	ld.global.u32 	%r67, [%rd9];
	st.shared.u32 	[%r10], %r67;
	bar.sync 	0;
	mov.b32 	%r161, 0;
	@%p2 bra 	$L__BB0_5;
	and.b32  	%r68, %r3, -8;
	neg.s32 	%r155, %r68;
	mov.u32 	%r153, %r15;
	mov.u32 	%r154, %r13;
$L__BB0_4:
	.pragma "nounroll";
	ld.shared.u32 	%r69, [%r153+-16];
	ld.shared.u32 	%r70, [%r154];
	mad.lo.s32 	%r71, %r70, %r69, %r166;
	ld.shared.u32 	%r72, [%r153+-12];
	add.s32 	%r73, %r154, %r16;
	ld.shared.u32 	%r74, [%r73];
	mad.lo.s32 	%r75, %r74, %r72, %r71;
	ld.shared.u32 	%r76, [%r153+-8];
	add.s32 	%r77, %r73, %r16;
	ld.shared.u32 	%r78, [%r77];
	mad.lo.s32 	%r79, %r78, %r76, %r75;
	ld.shared.u32 	%r80, [%r153+-4];
	add.s32 	%r81, %r77, %r16;
	ld.shared.u32 	%r82, [%r81];
	mad.lo.s32 	%r83, %r82, %r80, %r79;
	ld.shared.u32 	%r84, [%r153];
	add.s32 	%r85, %r81, %r16;
	ld.shared.u32 	%r86, [%r85];
	mad.lo.s32 	%r87, %r86, %r84, %r83;
	ld.shared.u32 	%r88, [%r153+4];
	add.s32 	%r89, %r85, %r16;
	ld.shared.u32 	%r90, [%r89];
	mad.lo.s32 	%r91, %r90, %r88, %r87;
	ld.shared.u32 	%r92, [%r153+8];
	add.s32 	%r93, %r89, %r16;
	ld.shared.u32 	%r94, [%r93];
	mad.lo.s32 	%r95, %r94, %r92, %r91;
	ld.shared.u32 	%r96, [%r153+12];
	add.s32 	%r97, %r93, %r16;
	ld.shared.u32 	%r98, [%r97];
	mad.lo.s32 	%r166, %r98, %r96, %r95;
	add.s32 	%r155, %r155, 8;
	add.s32 	%r154, %r154, %r14;
	add.s32 	%r153, %r153, 32;
	setp.ne.s32 	%p3, %r155, 0;
	mov.u32 	%r161, %r12;
	@%p3 bra 	$L__BB0_4;
$L__BB0_5:
	setp.eq.s32 	%p4, %r11, 0;
	@%p4 bra 	$L__BB0_13;
	add.s32 	%r100, %r11, -1;
	setp.lt.u32 	%p5, %r100, 3;
	@%p5 bra 	$L__BB0_8;
	add.s32 	%r101, %r161, %r8;
	shl.b32 	%r102, %r101, 2;
	mov.u32 	%r103, _ZZ9matrixMulPiS_S_iE1A;
	add.s32 	%r104, %r103, %r102;
	ld.shared.u32 	%r105, [%r104];
	mad.lo.s32 	%r106, %r161, %r3, %r4;
	shl.b32 	%r107, %r106, 2;
	mov.u32 	%r108, _ZZ9matrixMulPiS_S_iE1B;
	add.s32 	%r109, %r108, %r107;
	ld.shared.u32 	%r110, [%r109];
	mad.lo.s32 	%r111, %r110, %r105, %r166;
	ld.shared.u32 	%r112, [%r104+4];
	add.s32 	%r113, %r109, %r16;
	ld.shared.u32 	%r114, [%r113];
	mad.lo.s32 	%r115, %r114, %r112, %r111;
	ld.shared.u32 	%r116, [%r104+8];
	add.s32 	%r117, %r113, %r16;
	ld.shared.u32 	%r118, [%r117];
	mad.lo.s32 	%r119, %r118, %r116, %r115;
	ld.shared.u32 	%r120, [%r104+12];
	add.s32 	%r121, %r117, %r16;
	ld.shared.u32 	%r122, [%r121];
	mad.lo.s32 	%r166, %r122, %r120, %r119;
	add.s32 	%r161, %r161, 4;
$L__BB0_8:
	and.b32  	%r124, %r3, 3;
	setp.eq.s32 	%p6, %r124, 0;
	@%p6 bra 	$L__BB0_13;
	setp.eq.s32 	%p7, %r124, 1;
	@%p7 bra 	$L__BB0_11;
	add.s32 	%r125, %r161, %r8;
	shl.b32 	%r126, %r125, 2;
	mov.u32 	%r127, _ZZ9matrixMulPiS_S_iE1A;
	add.s32 	%r128, %r127, %r126;
	ld.shared.u32 	%r129, [%r128];
	mad.lo.s32 	%r130, %r161, %r3, %r4;
	shl.b32 	%r131, %r130, 2;
	mov.u32 	%r132, _ZZ9matrixMulPiS_S_iE1B;
	add.s32 	%r133, %r132, %r131;
	ld.shared.u32 	%r134, [%r133];
	mad.lo.s32 	%r135, %r134, %r129, %r166;
	ld.shared.u32 	%r136, [%r128+4];
	add.s32 	%r137, %r133, %r16;
	ld.shared.u32 	%r138, [%r137];
	mad.lo.s32 	%r166, %r138, %r136, %r135;
	add.s32 	%r161, %r161, 2;
$L__BB0_11:
	and.b32  	%r139, %r3, 1;
	setp.eq.b32 	%p8, %r139, 1;
	not.pred 	%p9, %p8;
	@%p9 bra 	$L__BB0_13;
	add.s32 	%r140, %r161, %r8;
	shl.b32 	%r141, %r140, 2;
	mov.u32 	%r142, _ZZ9matrixMulPiS_S_iE1A;
	add.s32 	%r143, %r142, %r141;
	ld.shared.u32 	%r144, [%r143];
	mad.lo.s32 	%r145, %r161, %r3, %r4;
	shl.b32 	%r146, %r145, 2;
	mov.u32 	%r147, _ZZ9matrixMulPiS_S_iE1B;
	add.s32 	%r148, %r147, %r146;
	ld.shared.u32 	%r149, [%r148];
	mad.lo.s32 	%r166, %r149, %r144, %r166;
$L__BB0_13:
	bar.sync 	0;
	add.s32 	%r151, %r151, 1;
	setp.ne.s32 	%p10, %r151, %r6;
	@%p10 bra 	$L__BB0_2;
$L__BB0_14:
	cvta.to.global.u64 	%rd10, %rd5;
	mad.lo.s32 	%r150, %r45, %r2, %r5;
	mul.wide.s32 	%rd11, %r150, 4;
	add.s64 	%rd12, %rd10, %rd11;
	st.global.u32 	[%rd12], %r166;
	ret;

}


// ===== COMPILED SASS (sm_100) =====

	.target	sm_100

	.elftype	@"ET_EXEC"


//--------------------- .note.nv.tkinfo           --------------------------
	.section	.note.nv.tkinfo,"",@"SHT_NOTE"
	.sectionflags	@"SHF_NOTE_NV_TKINFO"
	.tkinfo
        /*0018*/ 	.word	0x00000002
        /*0030*/ 	.string	""
        /*0030*/ 	.string	"ptxas"
        /*0030*/ 	.string	"Cuda compilation tools, release 13.0, V13.0.88"
        /*0030*/ 	.string	"Build cuda_13.0.r13.0/compiler.36424714_0"
        /*0030*/ 	.string	"-arch sm_100 -m 64 "



//--------------------- .note.nv.cuinfo           --------------------------
	.section	.note.nv.cuinfo,"",@"SHT_NOTE"
	.sectionflags	@"SHF_NOTE_NV_CUINFO"
        /*0018*/ 	.short	0x0002
        /*001a*/ 	.short	0x0064
        /*001c*/ 	.short	0x0082
	.zero		2


//--------------------- .nv.info                  --------------------------
	.section	.nv.info,"",@"SHT_CUDA_INFO"
	.align	4


	//----- nvinfo : EIATTR_REGCOUNT
	.align		4
        /*0000*/ 	.byte	0x04, 0x2f
        /*0002*/ 	.short	(.L_1 - .L_0)
	.align		4
.L_0:
        /*0004*/ 	.word	index@(_Z9matrixMulPiS_S_i)
        /*0008*/ 	.word	0x00000020


	//----- nvinfo : EIATTR_FRAME_SIZE
	.align		4
.L_1:
        /*000c*/ 	.byte	0x04, 0x11
        /*000e*/ 	.short	(.L_3 - .L_2)
	.align		4
.L_2:
        /*0010*/ 	.word	index@(_Z9matrixMulPiS_S_i)
        /*0014*/ 	.word	0x00000000


	//----- nvinfo : EIATTR_MIN_STACK_SIZE
	.align		4
.L_3:
        /*0018*/ 	.byte	0x04, 0x12
        /*001a*/ 	.short	(.L_5 - .L_4)
	.align		4
.L_4:
        /*001c*/ 	.word	index@(_Z9matrixMulPiS_S_i)
        /*0020*/ 	.word	0x00000000
.L_5:


//--------------------- .nv.compat                --------------------------
	.section	.nv.compat,"",@"SHT_CUDA_COMPAT_INFO"
	.align	4
        /*0000*/ 	.byte	0x02, 0x09, 0x00, 0x00, 0x02, 0x02, 0x01, 0x00, 0x02, 0x05, 0x05, 0x00, 0x03, 0x07, 0x01, 0x01
        /*0010*/ 	.byte	0x02, 0x03, 0x00, 0x00, 0x02, 0x06, 0x01, 0x00, 0x04, 0x0b, 0x08, 0x00, 0x09, 0x00, 0x00, 0x00
        /*0020*/ 	.byte	0x00, 0x00, 0x00, 0x00


//--------------------- .nv.info._Z9matrixMulPiS_S_i --------------------------
	.section	.nv.info._Z9matrixMulPiS_S_i,"",@"SHT_CUDA_INFO"
	.sectionflags	@""
	.align	4


	//----- nvinfo : EIATTR_CUDA_API_VERSION
	.align		4
        /*0000*/ 	.byte	0x04, 0x37
        /*0002*/ 	.short	(.L_7 - .L_6)
.L_6:
        /*0004*/ 	.word	0x00000082


	//----- nvinfo : EIATTR_KPARAM_INFO
	.align		4
.L_7:
        /*0008*/ 	.byte	0x04, 0x17
        /*000a*/ 	.short	(.L_9 - .L_8)
.L_8:
        /*000c*/ 	.word	0x00000000
        /*0010*/ 	.short	0x0003
        /*0012*/ 	.short	0x0018
        /*0014*/ 	.byte	0x00, 0xf0, 0x11, 0x00


	//----- nvinfo : EIATTR_KPARAM_INFO
	.align		4
.L_9:
        /*0018*/ 	.byte	0x04, 0x17
        /*001a*/ 	.short	(.L_11 - .L_10)
.L_10:
        /*001c*/ 	.word	0x00000000
        /*0020*/ 	.short	0x0002
        /*0022*/ 	.short	0x0010
        /*0024*/ 	.byte	0x00, 0xf5, 0x21, 0x00


	//----- nvinfo : EIATTR_KPARAM_INFO
	.align		4
.L_11:
        /*0028*/ 	.byte	0x04, 0x17
        /*002a*/ 	.short	(.L_13 - .L_12)
.L_12:
        /*002c*/ 	.word	0x00000000
        /*0030*/ 	.short	0x0001
        /*0032*/ 	.short	0x0008
        /*0034*/ 	.byte	0x00, 0xf5, 0x21, 0x00


	//----- nvinfo : EIATTR_KPARAM_INFO
	.align		4
.L_13:
        /*0038*/ 	.byte	0x04, 0x17
        /*003a*/ 	.short	(.L_15 - .L_14)
.L_14:
        /*003c*/ 	.word	0x00000000
        /*0040*/ 	.short	0x0000
        /*0042*/ 	.short	0x0000
        /*0044*/ 	.byte	0x00, 0xf5, 0x21, 0x00


	//----- nvinfo : EIATTR_SPARSE_MMA_MASK
	.align		4
.L_15:
        /*0048*/ 	.byte	0x03, 0x50
        /*004a*/ 	.short	0x0000


	//----- nvinfo : EIATTR_MAXREG_COUNT
	.align		4
        /*004c*/ 	.byte	0x03, 0x1b
        /*004e*/ 	.short	0x00ff


	//----- nvinfo : EIATTR_NUM_BARRIERS
	.align		4
        /*0050*/ 	.byte	0x02, 0x4c
        /*0052*/ 	.byte	0x01
	.zero		1


	//----- nvinfo : EIATTR_MERCURY_ISA_VERSION
	.align		4
        /*0054*/ 	.byte	0x03, 0x5f
        /*0056*/ 	.short	0x0101


	//----- nvinfo : EIATTR_VRC_CTA_INIT_COUNT
	.align		4
        /*0058*/ 	.byte	0x02, 0x4a
	.zero		1
	.zero		1


	//----- nvinfo : EIATTR_EXIT_INSTR_OFFSETS
	.align		4
        /*005c*/ 	.byte	0x04, 0x1c
        /*005e*/ 	.short	(.L_17 - .L_16)


	//   ....[0]....
.L_16:
        /*0060*/ 	.word	0x00000bd0


	//----- nvinfo : EIATTR_CBANK_PARAM_SIZE
	.align		4
.L_17:
        /*0064*/ 	.byte	0x03, 0x19
        /*0066*/ 	.short	0x001c


	//----- nvinfo : EIATTR_PARAM_CBANK
	.align		4
        /*0068*/ 	.byte	0x04, 0x0a
        /*006a*/ 	.short	(.L_19 - .L_18)
	.align		4
.L_18:
        /*006c*/ 	.word	index@(.nv.constant0._Z9matrixMulPiS_S_i)
        /*0070*/ 	.short	0x0380
        /*0072*/ 	.short	0x001c


	//----- nvinfo : EIATTR_SW_WAR
	.align		4
.L_19:
        /*0074*/ 	.byte	0x04, 0x36
        /*0076*/ 	.short	(.L_21 - .L_20)
.L_20:
        /*0078*/ 	.word	0x00000008
.L_21:


//--------------------- .nv.callgraph             --------------------------
	.section	.nv.callgraph,"",@"SHT_CUDA_CALLGRAPH"
	.align	4
	.sectionentsize	8
	.align		4
        /*0000*/ 	.word	0x00000000
	.align		4
        /*0004*/ 	.word	0xffffffff
	.align		4
        /*0008*/ 	.word	0x00000000
	.align		4
        /*000c*/ 	.word	0xfffffffe
	.align		4
        /*0010*/ 	.word	0x00000000
	.align		4
        /*0014*/ 	.word	0xfffffffd
	.align		4
        /*0018*/ 	.word	0x00000000
	.align		4
        /*001c*/ 	.word	0xfffffffc


//--------------------- .text._Z9matrixMulPiS_S_i --------------------------
	.section	.text._Z9matrixMulPiS_S_i,"ax",@progbits
	.align	128
        .global         _Z9matrixMulPiS_S_i
        .type           _Z9matrixMulPiS_S_i,@function
        .size           _Z9matrixMulPiS_S_i,(.L_x_8 - _Z9matrixMulPiS_S_i)
        .other          _Z9matrixMulPiS_S_i,@"STO_CUDA_ENTRY STV_DEFAULT"
_Z9matrixMulPiS_S_i:
.text._Z9matrixMulPiS_S_i:
[----:B------:R-:W-:Y:S08]  /*0000*/  LDC R1, c[0x0][0x37c] ;  /* 0x0000df00ff017b82 */ /* 0x000ff00000000800 */
[----:B------:R-:W0:Y:S01]  /*0010*/  LDC R8, c[0x0][0x364] ;  /* 0x0000d900ff087b82 */ /* 0x000e220000000800 */
[----:B------:R-:W1:Y:S01]  /*0020*/  LDCU UR10, c[0x0][0x398] ;  /* 0x00007300ff0a77ac */ /* 0x000e620008000800 */
[----:B------:R-:W-:Y:S01]  /*0030*/  IMAD.MOV.U32 R18, RZ, RZ, RZ ;  /* 0x000000ffff127224 */ /* 0x000fe200078e00ff */
[----:B------:R-:W2:Y:S05]  /*0040*/  LDCU.64 UR8, c[0x0][0x358] ;  /* 0x00006b00ff0877ac */ /* 0x000eaa0008000a00 */
[----:B------:R-:W3:Y:S08]  /*0050*/  LDC R0, c[0x0][0x360] ;  /* 0x0000d800ff007b82 */ /* 0x000ef00000000800 */
[----:B------:R-:W-:Y:S08]  /*0060*/  S2UR UR4, SR_CTAID.Y ;  /* 0x00000000000479c3 */ /* 0x000ff00000002600 */
[----:B------:R-:W4:Y:S01]  /*0070*/  S2UR UR5, SR_CTAID.X ;  /* 0x00000000000579c3 */ /* 0x000f220000002500 */
[----:B---3--:R-:W-:-:S02]  /*0080*/  IABS R7, R0 ;  /* 0x0000000000077213 */ /* 0x008fc40000000000 */
[----:B-1----:R-:W-:Y:S02]  /*0090*/  IADD3 R2, PT, PT, R0, UR10, RZ ;  /* 0x0000000a00027c10 */ /* 0x002fe4000fffe0ff */
[----:B------:R-:W1:Y:S03]  /*00a0*/  I2F.RP R4, R7 ;  /* 0x0000000700047306 */ /* 0x000e660000209400 */
[----:B------:R-:W-:Y:S01]  /*00b0*/  VIADD R5, R2, 0xffffffff ;  /* 0xffffffff02057836 */ /* 0x000fe20000000000 */
[----:B------:R-:W-:-:S04]  /*00c0*/  IABS R2, R0 ;  /* 0x0000000000027213 */ /* 0x000fc80000000000 */
[----:B-1----:R-:W1:Y:S02]  /*00d0*/  MUFU.RCP R4, R4 ;  /* 0x0000000400047308 */ /* 0x002e640000001000 */
[----:B-1----:R-:W-:Y:S02]  /*00e0*/  IADD3 R3, PT, PT, R4, 0xffffffe, RZ ;  /* 0x0ffffffe04037810 */ /* 0x002fe40007ffe0ff */
[----:B------:R-:W-:Y:S01]  /*00f0*/  IADD3 R4, PT, PT, RZ, -R2, RZ ;  /* 0x80000002ff047210 */ /* 0x000fe20007ffe0ff */
[----:B------:R-:W-:-:S03]  /*0100*/  IMAD.MOV.U32 R2, RZ, RZ, RZ ;  /* 0x000000ffff027224 */ /* 0x000fc600078e00ff */
[----:B------:R-:W1:Y:S02]  /*0110*/  F2I.FTZ.U32.TRUNC.NTZ R3, R3 ;  /* 0x0000000300037305 */ /* 0x000e64000021f000 */
[----:B-1----:R-:W-:-:S04]  /*0120*/  IMAD.MOV R6, RZ, RZ, -R3 ;  /* 0x000000ffff067224 */ /* 0x002fc800078e0a03 */
[----:B------:R-:W-:Y:S01]  /*0130*/  IMAD R9, R6, R7, RZ ;  /* 0x0000000706097224 */ /* 0x000fe200078e02ff */
[----:B------:R-:W-:Y:S02]  /*0140*/  IABS R6, R5 ;  /* 0x0000000500067213 */ /* 0x000fe40000000000 */
[----:B------:R-:W-:Y:S01]  /*0150*/  LOP3.LUT R5, R5, R0, RZ, 0x3c, !PT ;  /* 0x0000000005057212 */ /* 0x000fe200078e3cff */
[----:B------:R-:W-:Y:S01]  /*0160*/  IMAD.HI.U32 R2, R3, R9, R2 ;  /* 0x0000000903027227 */ /* 0x000fe200078e0002 */
[----:B------:R-:W-:Y:S01]  /*0170*/  MOV R3, R6 ;  /* 0x0000000600037202 */ /* 0x000fe20000000f00 */
[----:B------:R-:W4:Y:S01]  /*0180*/  S2R R9, SR_TID.X ;  /* 0x0000000000097919 */ /* 0x000f220000002100 */
[----:B------:R-:W-:-:S03]  /*0190*/  ISETP.GE.AND P1, PT, R5, RZ, PT ;  /* 0x000000ff0500720c */ /* 0x000fc60003f26270 */
[----:B------:R-:W-:-:S04]  /*01a0*/  IMAD.HI.U32 R6, R2, R3, RZ ;  /* 0x0000000302067227 */ /* 0x000fc800078e00ff */
[----:B------:R-:W-:-:S05]  /*01b0*/  IMAD R2, R6, R4, R3 ;  /* 0x0000000406027224 */ /* 0x000fca00078e0203 */
[----:B------:R-:W-:-:S13]  /*01c0*/  ISETP.GT.U32.AND P2, PT, R7, R2, PT ;  /* 0x000000020700720c */ /* 0x000fda0003f44070 */
[----:B------:R-:W-:Y:S01]  /*01d0*/  @!P2 IMAD.IADD R2, R2, 0x1, -R7 ;  /* 0x000000010202a824 */ /* 0x000fe200078e0a07 */
[----:B------:R-:W-:Y:S02]  /*01e0*/  @!P2 IADD3 R6, PT, PT, R6, 0x1, RZ ;  /* 0x000000010606a810 */ /* 0x000fe40007ffe0ff */
[----:B------:R-:W-:Y:S02]  /*01f0*/  ISETP.NE.AND P2, PT, R0, RZ, PT ;  /* 0x000000ff0000720c */ /* 0x000fe40003f45270 */
[----:B------:R-:W-:Y:S01]  /*0200*/  ISETP.GE.U32.AND P0, PT, R2, R7, PT ;  /* 0x000000070200720c */ /* 0x000fe20003f06070 */
[----:B----4-:R-:W-:Y:S01]  /*0210*/  IMAD R11, R0, UR5, R9 ;  /* 0x00000005000b7c24 */ /* 0x010fe2000f8e0209 */
[----:B------:R-:W0:Y:S11]  /*0220*/  S2R R7, SR_TID.Y ;  /* 0x0000000000077919 */ /* 0x000e360000002200 */
[----:B------:R-:W-:-:S05]  /*0230*/  @P0 VIADD R6, R6, 0x1 ;  /* 0x0000000106060836 */ /* 0x000fca0000000000 */
[----:B------:R-:W-:Y:S02]  /*0240*/  @!P1 IADD3 R6, PT, PT, -R6, RZ, RZ ;  /* 0x000000ff06069210 */ /* 0x000fe40007ffe1ff */
[----:B------:R-:W-:-:S04]  /*0250*/  @!P2 LOP3.LUT R6, RZ, R0, RZ, 0x33, !PT ;  /* 0x00000000ff06a212 */ /* 0x000fc800078e33ff */
[----:B------:R-:W-:Y:S01]  /*0260*/  ISETP.GE.AND P0, PT, R6, 0x1, PT ;  /* 0x000000010600780c */ /* 0x000fe20003f06270 */
[----:B0-----:R-:W-:-:S12]  /*0270*/  IMAD R8, R8, UR4, R7 ;  /* 0x0000000408087c24 */ /* 0x001fd8000f8e0207 */
[----:B--2---:R-:W-:Y:S05]  /*0280*/  @!P0 BRA `(.L_x_0) ;  /* 0x0000000800408947 */ /* 0x004fea0003800000 */
[----:B------:R-:W0:Y:S01]  /*0290*/  S2UR UR6, SR_CgaCtaId ;  /* 0x00000000000679c3 */ /* 0x000e220000008800 */
[----:B------:R-:W-:Y:S01]  /*02a0*/  UMOV UR4, 0x400 ;  /* 0x0000040000047882 */ /* 0x000fe20000000000 */
[----:B------:R-:W-:Y:S01]  /*02b0*/  IMAD R10, R7, R0, RZ ;  /* 0x00000000070a7224 */ /* 0x000fe200078e02ff */
[----:B------:R-:W-:Y:S01]  /*02c0*/  UIADD3 UR5, UPT, UPT, UR4, 0x400, URZ ;  /* 0x0000040004057890 */ /* 0x000fe2000fffe0ff */
[----:B------:R-:W-:Y:S01]  /*02d0*/  IMAD R13, R8, UR10, R9 ;  /* 0x0000000a080d7c24 */ /* 0x000fe2000f8e0209 */
[----:B------:R-:W-:Y:S01]  /*02e0*/  LOP3.LUT R20, R0, 0x7, RZ, 0xc0, !PT ;  /* 0x0000000700147812 */ /* 0x000fe200078ec0ff */
[----:B------:R-:W-:Y:S01]  /*02f0*/  IMAD.MOV.U32 R18, RZ, RZ, RZ ;  /* 0x000000ffff127224 */ /* 0x000fe200078e00ff */
[----:B------:R-:W-:Y:S02]  /*0300*/  IADD3 R15, PT, PT, R10, R9, RZ ;  /* 0x000000090a0f7210 */ /* 0x000fe40007ffe0ff */
[----:B------:R-:W-:Y:S01]  /*0310*/  LOP3.LUT R12, R0, 0x7f8, RZ, 0xc0, !PT ;  /* 0x000007f8000c7812 */ /* 0x000fe200078ec0ff */
[----:B0-----:R-:W-:-:S02]  /*0320*/  ULEA UR4, UR6, UR4, 0x18 ;  /* 0x0000000406047291 */ /* 0x001fc4000f8ec0ff */
[----:B------:R-:W-:-:S04]  /*0330*/  ULEA UR5, UR6, UR5, 0x18 ;  /* 0x0000000506057291 */ /* 0x000fc8000f8ec0ff */
[----:B------:R-:W-:Y:S02]  /*0340*/  LEA R16, R10, UR4, 0x2 ;  /* 0x000000040a107c11 */ /* 0x000fe4000f8e10ff */
[C---:B------:R-:W-:Y:S01]  /*0350*/  LEA R14, R15.reuse, UR4, 0x2 ;  /* 0x000000040f0e7c11 */ /* 0x040fe2000f8e10ff */
[----:B------:R-:W-:Y:S01]  /*0360*/  UMOV UR4, URZ ;  /* 0x000000ff00047c82 */ /* 0x000fe20008000000 */
[----:B------:R-:W-:Y:S02]  /*0370*/  LEA R15, R15, UR5, 0x2 ;  /* 0x000000050f0f7c11 */ /* 0x000fe4000f8e10ff */
[----:B------:R-:W-:Y:S02]  /*0380*/  IADD3 R16, PT, PT, R16, 0x10, RZ ;  /* 0x0000001010107810 */ /* 0x000fe40007ffe0ff */
[----:B------:R-:W-:-:S07]  /*0390*/  LEA R17, R9, UR5, 0x2 ;  /* 0x0000000509117c11 */ /* 0x000fce000f8e10ff */
.L_x_6:
[----:B0-----:R-:W0:Y:S01]  /*03a0*/  LDC.64 R4, c[0x0][0x380] ;  /* 0x0000e000ff047b82 */ /* 0x001e220000000a00 */
[----:B------:R-:W1:Y:S01]  /*03b0*/  LDCU UR10, c[0x0][0x398] ;  /* 0x00007300ff0a77ac */ /* 0x000e620008000800 */
[C---:B------:R-:W-:Y:S02]  /*03c0*/  IMAD R22, R0.reuse, UR4, R7 ;  /* 0x0000000400167c24 */ /* 0x040fe4000f8e0207 */
[----:B------:R-:W-:-:S04]  /*03d0*/  IMAD R19, R0, UR4, R13 ;  /* 0x0000000400137c24 */ /* 0x000fc8000f8e020d */
[----:B------:R-:W2:Y:S01]  /*03e0*/  LDC.64 R2, c[0x0][0x388] ;  /* 0x0000e200ff027b82 */ /* 0x000ea20000000a00 */
[----:B-1----:R-:W-:Y:S02]  /*03f0*/  IMAD R21, R22, UR10, R11 ;  /* 0x0000000a16157c24 */ /* 0x002fe4000f8e020b */
[----:B0-----:R-:W-:-:S06]  /*0400*/  IMAD.WIDE R4, R19, 0x4, R4 ;  /* 0x0000000413047825 */ /* 0x001fcc00078e0204 */
[----:B------:R-:W3:Y:S01]  /*0410*/  LDG.E R5, desc[UR8][R4.64] ;  /* 0x0000000804057981 */ /* 0x000ee2000c1e1900 */
[----:B--2---:R-:W-:-:S06]  /*0420*/  IMAD.WIDE R2, R21, 0x4, R2 ;  /* 0x0000000415027825 */ /* 0x004fcc00078e0202 */
[----:B------:R-:W2:Y:S01]  /*0430*/  LDG.E R2, desc[UR8][R2.64] ;  /* 0x0000000802027981 */ /* 0x000ea2000c1e1900 */
[----:B------:R-:W-:Y:S01]  /*0440*/  ISETP.GE.U32.AND P1, PT, R0, 0x8, PT ;  /* 0x000000080000780c */ /* 0x000fe20003f26070 */
[----:B------:R-:W-:Y:S01]  /*0450*/  UIADD3 UR4, UPT, UPT, UR4, 0x1, URZ ;  /* 0x0000000104047890 */ /* 0x000fe2000fffe0ff */
[----:B------:R-:W-:-:S05]  /*0460*/  IMAD.MOV.U32 R19, RZ, RZ, RZ ;  /* 0x000000ffff137224 */ /* 0x000fca00078e00ff */
[----:B------:R-:W-:Y:S01]  /*0470*/  ISETP.NE.AND P0, PT, R6, UR4, PT ;  /* 0x0000000406007c0c */ /* 0x000fe2000bf05270 */
[----:B---3--:R0:W-:Y:S04]  /*0480*/  STS [R14], R5 ;  /* 0x000000050e007388 */ /* 0x0081e80000000800 */
[----:B--2---:R0:W-:Y:S01]  /*0490*/  STS [R15], R2 ;  /* 0x000000020f007388 */ /* 0x0041e20000000800 */
[----:B------:R-:W-:Y:S06]  /*04a0*/  BAR.SYNC.DEFER_BLOCKING 0x0 ;  /* 0x0000000000007b1d */ /* 0x000fec0000010000 */
[----:B------:R-:W-:Y:S05]  /*04b0*/  @!P1 BRA `(.L_x_1) ;  /* 0x0000000000a49947 */ /* 0x000fea0003800000 */
[----:B------:R-:W-:Y:S01]  /*04c0*/  LOP3.LUT R4, R0, 0xfffffff8, RZ, 0xc0, !PT ;  /* 0xfffffff800047812 */ /* 0x000fe200078ec0ff */
[----:B------:R-:W-:Y:S01]  /*04d0*/  IMAD.MOV.U32 R3, RZ, RZ, R17 ;  /* 0x000000ffff037224 */ /* 0x000fe200078e0011 */
[----:B0-----:R-:W-:Y:S02]  /*04e0*/  MOV R2, R16 ;  /* 0x0000001000027202 */ /* 0x001fe40000000f00 */
[----:B------:R-:W-:-:S07]  /*04f0*/  IADD3 R4, PT, PT, -R4, RZ, RZ ;  /* 0x000000ff04047210 */ /* 0x000fce0007ffe1ff */
.L_x_2:
[----:B------:R-:W-:Y:S01]  /*0500*/  LDS R21, [R2+-0x10] ;  /* 0xfffff00002157984 */ /* 0x000fe20000000800 */
[----:B------:R-:W-:Y:S01]  /*0510*/  IMAD R25, R0, 0x4, R3 ;  /* 0x0000000400197824 */ /* 0x000fe200078e0203 */
[----:B------:R-:W-:Y:S02]  /*0520*/  IADD3 R4, PT, PT, R4, 0x8, RZ ;  /* 0x0000000804047810 */ /* 0x000fe40007ffe0ff */
[----:B------:R0:W1:Y:S02]  /*0530*/  LDS R23, [R3] ;  /* 0x0000000003177984 */ /* 0x0000640000000800 */
[----:B------:R-:W-:Y:S02]  /*0540*/  LEA R27, R0, R25, 0x2 ;  /* 0x00000019001b7211 */ /* 0x000fe400078e10ff */
[----:B------:R-:W-:Y:S01]  /*0550*/  LDS R5, [R2+-0xc] ;  /* 0xfffff40002057984 */ /* 0x000fe20000000800 */
[----:B------:R-:W-:Y:S02]  /*0560*/  ISETP.NE.AND P1, PT, R4, RZ, PT ;  /* 0x000000ff0400720c */ /* 0x000fe40003f25270 */
[C---:B------:R-:W-:Y:S01]  /*0570*/  IMAD R29, R0.reuse, 0x4, R27 ;  /* 0x00000004001d7824 */ /* 0x040fe200078e021b */
[----:B------:R-:W2:Y:S01]  /*0580*/  LDS R25, [R25] ;  /* 0x0000000019197984 */ /* 0x000ea20000000800 */
[----:B0-----:R-:W-:-:S03]  /*0590*/  IMAD R3, R0, 0x20, R3 ;  /* 0x0000002000037824 */ /* 0x001fc600078e0203 */
[----:B------:R-:W-:Y:S04]  /*05a0*/  LDS R19, [R27] ;  /* 0x000000001b137984 */ /* 0x000fe80000000800 */
[----:B------:R-:W0:Y:S04]  /*05b0*/  LDS R22, [R2+-0x8] ;  /* 0xfffff80002167984 */ /* 0x000e280000000800 */
[----:B------:R-:W-:Y:S04]  /*05c0*/  LDS R26, [R2+0x8] ;  /* 0x00000800021a7984 */ /* 0x000fe80000000800 */
[----:B------:R-:W-:Y:S01]  /*05d0*/  LDS R28, [R2+0xc] ;  /* 0x00000c00021c7984 */ /* 0x000fe20000000800 */
[----:B-1----:R-:W-:Y:S01]  /*05e0*/  IMAD R24, R21, R23, R18 ;  /* 0x0000001715187224 */ /* 0x002fe200078e0212 */
[----:B------:R-:W-:-:S02]  /*05f0*/  LEA R23, R0, R29, 0x2 ;  /* 0x0000001d00177211 */ /* 0x000fc400078e10ff */
[----:B------:R-:W-:Y:S04]  /*0600*/  LDS R18, [R2+-0x4] ;  /* 0xfffffc0002127984 */ /* 0x000fe80000000800 */
[----:B------:R-:W1:Y:S01]  /*0610*/  LDS R21, [R29] ;  /* 0x000000001d157984 */ /* 0x000e620000000800 */
[----:B--2---:R-:W-:Y:S02]  /*0620*/  IMAD R5, R5, R25, R24 ;  /* 0x0000001905057224 */ /* 0x004fe400078e0218 */
[----:B------:R-:W-:Y:S02]  /*0630*/  IMAD R24, R0, 0x4, R23 ;  /* 0x0000000400187824 */ /* 0x000fe400078e0217 */
[----:B0-----:R-:W-:Y:S02]  /*0640*/  IMAD R19, R22, R19, R5 ;  /* 0x0000001316137224 */ /* 0x001fe400078e0205 */
[----:B------:R-:W-:Y:S04]  /*0650*/  LDS R5, [R2] ;  /* 0x0000000002057984 */ /* 0x000fe80000000800 */
[----:B------:R-:W0:Y:S01]  /*0660*/  LDS R22, [R23] ;  /* 0x0000000017167984 */ /* 0x000e220000000800 */
[----:B-1----:R-:W-:Y:S01]  /*0670*/  IMAD R19, R18, R21, R19 ;  /* 0x0000001512137224 */ /* 0x002fe200078e0213 */
[----:B------:R-:W-:-:S02]  /*0680*/  LEA R21, R0, R24, 0x2 ;  /* 0x0000001800157211 */ /* 0x000fc400078e10ff */
[----:B------:R1:W-:Y:S04]  /*0690*/  LDS R18, [R2+0x4] ;  /* 0x0000040002127984 */ /* 0x0003e80000000800 */
[----:B------:R-:W2:Y:S01]  /*06a0*/  LDS R24, [R24] ;  /* 0x0000000018187984 */ /* 0x000ea20000000800 */
[----:B------:R-:W-:-:S03]  /*06b0*/  IMAD R25, R0, 0x4, R21 ;  /* 0x0000000400197824 */ /* 0x000fc600078e0215 */
[----:B------:R-:W3:Y:S01]  /*06c0*/  LDS R21, [R21] ;  /* 0x0000000015157984 */ /* 0x000ee20000000800 */
[----:B-1----:R-:W-:-:S03]  /*06d0*/  IADD3 R2, PT, PT, R2, 0x20, RZ ;  /* 0x0000002002027810 */ /* 0x002fc60007ffe0ff */
[----:B------:R-:W1:Y:S01]  /*06e0*/  LDS R25, [R25] ;  /* 0x0000000019197984 */ /* 0x000e620000000800 */
[----:B0-----:R-:W-:-:S04]  /*06f0*/  IMAD R5, R5, R22, R19 ;  /* 0x0000001605057224 */ /* 0x001fc800078e0213 */
[----:B--2---:R-:W-:-:S04]  /*0700*/  IMAD R5, R18, R24, R5 ;  /* 0x0000001812057224 */ /* 0x004fc800078e0205 */
[----:B---3--:R-:W-:-:S04]  /*0710*/  IMAD R5, R26, R21, R5 ;  /* 0x000000151a057224 */ /* 0x008fc800078e0205 */
[----:B-1----:R-:W-:Y:S01]  /*0720*/  IMAD R18, R28, R25, R5 ;  /* 0x000000191c127224 */ /* 0x002fe200078e0205 */
[----:B------:R-:W-:Y:S06]  /*0730*/  @P1 BRA `(.L_x_2) ;  /* 0xfffffffc00701947 */ /* 0x000fec000383ffff */
[----:B------:R-:W-:-:S07]  /*0740*/  IMAD.MOV.U32 R19, RZ, RZ, R12 ;  /* 0x000000ffff137224 */ /* 0x000fce00078e000c */
.L_x_1:
[----:B------:R-:W-:-:S13]  /*0750*/  ISETP.NE.AND P1, PT, R20, RZ, PT ;  /* 0x000000ff1400720c */ /* 0x000fda0003f25270 */
[----:B------:R-:W-:Y:S05]  /*0760*/  @!P1 BRA `(.L_x_3) ;  /* 0x0000000400009947 */ /* 0x000fea0003800000 */
[----:B0-----:R-:W-:Y:S02]  /*0770*/  IADD3 R2, PT, PT, R20, -0x1, RZ ;  /* 0xffffffff14027810 */ /* 0x001fe40007ffe0ff */
[----:B------:R-:W-:Y:S02]  /*0780*/  LOP3.LUT P2, R22, R0, 0x3, RZ, 0xc0, !PT ;  /* 0x0000000300167812 */ /* 0x000fe4000784c0ff */
[----:B------:R-:W-:-:S13]  /*0790*/  ISETP.GE.U32.AND P1, PT, R2, 0x3, PT ;  /* 0x000000030200780c */ /* 0x000fda0003f26070 */
[----:B------:R-:W-:Y:S05]  /*07a0*/  @!P1 BRA `(.L_x_4) ;  /* 0x0000000000649947 */ /* 0x000fea0003800000 */
[----:B------:R-:W0:Y:S01]  /*07b0*/  S2UR UR6, SR_CgaCtaId ;  /* 0x00000000000679c3 */ /* 0x000e220000008800 */
[----:B------:R-:W-:Y:S01]  /*07c0*/  UMOV UR5, 0x400 ;  /* 0x0000040000057882 */ /* 0x000fe20000000000 */
[C---:B------:R-:W-:Y:S01]  /*07d0*/  IMAD R3, R19.reuse, R0, R9 ;  /* 0x0000000013037224 */ /* 0x040fe200078e0209 */
[----:B------:R-:W-:Y:S01]  /*07e0*/  UIADD3 UR7, UPT, UPT, UR5, 0x400, URZ ;  /* 0x0000040005077890 */ /* 0x000fe2000fffe0ff */
[----:B------:R-:W-:Y:S02]  /*07f0*/  IMAD.IADD R2, R10, 0x1, R19 ;  /* 0x000000010a027824 */ /* 0x000fe400078e0213 */
[----:B------:R-:W-:Y:S01]  /*0800*/  VIADD R19, R19, 0x4 ;  /* 0x0000000413137836 */ /* 0x000fe20000000000 */
[----:B0-----:R-:W-:Y:S02]  /*0810*/  ULEA UR7, UR6, UR7, 0x18 ;  /* 0x0000000706077291 */ /* 0x001fe4000f8ec0ff */
[----:B------:R-:W-:-:S04]  /*0820*/  ULEA UR5, UR6, UR5, 0x18 ;  /* 0x0000000506057291 */ /* 0x000fc8000f8ec0ff */
[----:B------:R-:W-:Y:S02]  /*0830*/  LEA R21, R3, UR7, 0x2 ;  /* 0x0000000703157c11 */ /* 0x000fe4000f8e10ff */
[----:B------:R-:W-:Y:S02]  /*0840*/  LEA R4, R2, UR5, 0x2 ;  /* 0x0000000502047c11 */ /* 0x000fe4000f8e10ff */
[C---:B------:R-:W-:Y:S02]  /*0850*/  LEA R23, R0.reuse, R21, 0x2 ;  /* 0x0000001500177211 */ /* 0x040fe400078e10ff */
[----:B------:R-:W-:Y:S03]  /*0860*/  LDS R21, [R21] ;  /* 0x0000000015157984 */ /* 0x000fe60000000800 */
[C---:B------:R-:W-:Y:S01]  /*0870*/  IMAD R25, R0.reuse, 0x4, R23 ;  /* 0x0000000400197824 */ /* 0x040fe200078e0217 */
[----:B------:R-:W0:Y:S04]  /*0880*/  LDS R5, [R4] ;  /* 0x0000000004057984 */ /* 0x000e280000000800 */
[----:B------:R-:W-:Y:S01]  /*0890*/  LDS R3, [R4+0x4] ;  /* 0x0000040004037984 */ /* 0x000fe20000000800 */
[----:B------:R-:W-:-:S03]  /*08a0*/  LEA R26, R0, R25, 0x2 ;  /* 0x00000019001a7211 */ /* 0x000fc600078e10ff */
[----:B------:R-:W1:Y:S04]  /*08b0*/  LDS R23, [R23] ;  /* 0x0000000017177984 */ /* 0x000e680000000800 */
[----:B------:R-:W-:Y:S04]  /*08c0*/  LDS R2, [R25] ;  /* 0x0000000019027984 */ /* 0x000fe80000000800 */
[----:B------:R-:W2:Y:S04]  /*08d0*/  LDS R24, [R4+0x8] ;  /* 0x0000080004187984 */ /* 0x000ea80000000800 */
[----:B------:R-:W-:Y:S04]  /*08e0*/  LDS R27, [R4+0xc] ;  /* 0x00000c00041b7984 */ /* 0x000fe80000000800 */
[----:B------:R-:W3:Y:S01]  /*08f0*/  LDS R26, [R26] ;  /* 0x000000001a1a7984 */ /* 0x000ee20000000800 */
[----:B0-----:R-:W-:-:S04]  /*0900*/  IMAD R18, R5, R21, R18 ;  /* 0x0000001505127224 */ /* 0x001fc800078e0212 */
[----:B-1----:R-:W-:-:S04]  /*0910*/  IMAD R3, R3, R23, R18 ;  /* 0x0000001703037224 */ /* 0x002fc800078e0212 */
[----:B--2---:R-:W-:-:S04]  /*0920*/  IMAD R2, R24, R2, R3 ;  /* 0x0000000218027224 */ /* 0x004fc800078e0203 */
[----:B---3--:R-:W-:-:S07]  /*0930*/  IMAD R18, R27, R26, R2 ;  /* 0x0000001a1b127224 */ /* 0x008fce00078e0202 */
.L_x_4:
[----:B------:R-:W-:Y:S05]  /*0940*/  @!P2 BRA `(.L_x_3) ;  /* 0x000000000088a947 */ /* 0x000fea0003800000 */
[----:B------:R-:W-:Y:S02]  /*0950*/  ISETP.NE.AND P1, PT, R22, 0x1, PT ;  /* 0x000000011600780c */ /* 0x000fe40003f25270 */
[----:B------:R-:W-:-:S04]  /*0960*/  LOP3.LUT R2, R0, 0x1, RZ, 0xc0, !PT ;  /* 0x0000000100027812 */ /* 0x000fc800078ec0ff */
[----:B------:R-:W-:-:S07]  /*0970*/  ISETP.NE.U32.AND P2, PT, R2, 0x1, PT ;  /* 0x000000010200780c */ /* 0x000fce0003f45070 */
[----:B------:R-:W-:Y:S06]  /*0980*/  @!P1 BRA `(.L_x_5) ;  /* 0x0000000000449947 */ /* 0x000fec0003800000 */
[----:B------:R-:W0:Y:S01]  /*0990*/  S2UR UR6, SR_CgaCtaId ;  /* 0x00000000000679c3 */ /* 0x000e220000008800 */
[----:B------:R-:W-:Y:S01]  /*09a0*/  UMOV UR5, 0x400 ;  /* 0x0000040000057882 */ /* 0x000fe20000000000 */
[C---:B------:R-:W-:Y:S01]  /*09b0*/  IMAD R3, R19.reuse, R0, R9 ;  /* 0x0000000013037224 */ /* 0x040fe200078e0209 */
[----:B------:R-:W-:Y:S01]  /*09c0*/  UIADD3 UR7, UPT, UPT, UR5, 0x400, URZ ;  /* 0x0000040005077890 */ /* 0x000fe2000fffe0ff */
[----:B------:R-:W-:Y:S02]  /*09d0*/  IADD3 R2, PT, PT, R10, R19, RZ ;  /* 0x000000130a027210 */ /* 0x000fe40007ffe0ff */
[----:B------:R-:W-:Y:S01]  /*09e0*/  IADD3 R19, PT, PT, R19, 0x2, RZ ;  /* 0x0000000213137810 */ /* 0x000fe20007ffe0ff */
[----:B0-----:R-:W-:Y:S02]  /*09f0*/  ULEA UR7, UR6, UR7, 0x18 ;  /* 0x0000000706077291 */ /* 0x001fe4000f8ec0ff */
[----:B------:R-:W-:-:S04]  /*0a00*/  ULEA UR5, UR6, UR5, 0x18 ;  /* 0x0000000506057291 */ /* 0x000fc8000f8ec0ff */
[----:B------:R-:W-:Y:S02]  /*0a10*/  LEA R5, R3, UR7, 0x2 ;  /* 0x0000000703057c11 */ /* 0x000fe4000f8e10ff */
[----:B------:R-:W-:-:S03]  /*0a20*/  LEA R2, R2, UR5, 0x2 ;  /* 0x0000000502027c11 */ /* 0x000fc6000f8e10ff */
[----:B------:R-:W-:Y:S02]  /*0a30*/  IMAD R21, R0, 0x4, R5 ;  /* 0x0000000400157824 */ /* 0x000fe400078e0205 */
[----:B------:R-:W-:Y:S04]  /*0a40*/  LDS R3, [R2] ;  /* 0x0000000002037984 */ /* 0x000fe80000000800 */
[----:B------:R-:W0:Y:S04]  /*0a50*/  LDS R5, [R5] ;  /* 0x0000000005057984 */ /* 0x000e280000000800 */
[----:B------:R-:W-:Y:S04]  /*0a60*/  LDS R4, [R2+0x4] ;  /* 0x0000040002047984 */ /* 0x000fe80000000800 */
[----:B------:R-:W1:Y:S01]  /*0a70*/  LDS R21, [R21] ;  /* 0x0000000015157984 */ /* 0x000e620000000800 */
[----:B0-----:R-:W-:-:S04]  /*0a80*/  IMAD R3, R3, R5, R18 ;  /* 0x0000000503037224 */ /* 0x001fc800078e0212 */
[----:B-1----:R-:W-:-:S07]  /*0a90*/  IMAD R18, R4, R21, R3 ;  /* 0x0000001504127224 */ /* 0x002fce00078e0203 */
.L_x_5:
[----:B------:R-:W-:Y:S05]  /*0aa0*/  @P2 BRA `(.L_x_3) ;  /* 0x0000000000302947 */ /* 0x000fea0003800000 */
[----:B------:R-:W0:Y:S01]  /*0ab0*/  S2UR UR6, SR_CgaCtaId ;  /* 0x00000000000679c3 */ /* 0x000e220000008800 */
[----:B------:R-:W-:Y:S01]  /*0ac0*/  UMOV UR5, 0x400 ;  /* 0x0000040000057882 */ /* 0x000fe20000000000 */
[-C--:B------:R-:W-:Y:S01]  /*0ad0*/  IMAD R3, R0, R19.reuse, R9 ;  /* 0x0000001300037224 */ /* 0x080fe200078e0209 */
[----:B------:R-:W-:Y:S01]  /*0ae0*/  UIADD3 UR7, UPT, UPT, UR5, 0x400, URZ ;  /* 0x0000040005077890 */ /* 0x000fe2000fffe0ff */
[----:B------:R-:W-:-:S03]  /*0af0*/  IADD3 R2, PT, PT, R10, R19, RZ ;  /* 0x000000130a027210 */ /* 0x000fc60007ffe0ff */
[----:B0-----:R-:W-:Y:S02]  /*0b00*/  ULEA UR7, UR6, UR7, 0x18 ;  /* 0x0000000706077291 */ /* 0x001fe4000f8ec0ff */
[----:B------:R-:W-:-:S04]  /*0b10*/  ULEA UR5, UR6, UR5, 0x18 ;  /* 0x0000000506057291 */ /* 0x000fc8000f8ec0ff */
[----:B------:R-:W-:Y:S02]  /*0b20*/  LEA R4, R3, UR7, 0x2 ;  /* 0x0000000703047c11 */ /* 0x000fe4000f8e10ff */
[----:B------:R-:W-:-:S04]  /*0b30*/  LEA R2, R2, UR5, 0x2 ;  /* 0x0000000502027c11 */ /* 0x000fc8000f8e10ff */
[----:B------:R-:W-:Y:S04]  /*0b40*/  LDS R4, [R4] ;  /* 0x0000000004047984 */ /* 0x000fe80000000800 */
[----:B------:R-:W0:Y:S02]  /*0b50*/  LDS R3, [R2] ;  /* 0x0000000002037984 */ /* 0x000e240000000800 */
[----:B0-----:R-:W-:-:S07]  /*0b60*/  IMAD R18, R3, R4, R18 ;  /* 0x0000000403127224 */ /* 0x001fce00078e0212 */
.L_x_3:
[----:B------:R-:W-:Y:S06]  /*0b70*/  BAR.SYNC.DEFER_BLOCKING 0x0 ;  /* 0x0000000000007b1d */ /* 0x000fec0000010000 */
[----:B------:R-:W-:Y:S05]  /*0b80*/  @P0 BRA `(.L_x_6) ;  /* 0xfffffff800040947 */ /* 0x000fea000383ffff */
.L_x_0:
[----:B0-----:R-:W0:Y:S01]  /*0b90*/  LDC.64 R2, c[0x0][0x390] ;  /* 0x0000e400ff027b82 */ /* 0x001e220000000a00 */
[----:B------:R-:W-:-:S04]  /*0ba0*/  IMAD R11, R8, UR10, R11 ;  /* 0x0000000a080b7c24 */ /* 0x000fc8000f8e020b */
[----:B0-----:R-:W-:-:S05]  /*0bb0*/  IMAD.WIDE R2, R11, 0x4, R2 ;  /* 0x000000040b027825 */ /* 0x001fca00078e0202 */
[----:B------:R-:W-:Y:S01]  /*0bc0*/  STG.E desc[UR8][R2.64], R18 ;  /* 0x0000001202007986 */ /* 0x000fe2000c101908 */
[----:B------:R-:W-:Y:S05]  /*0bd0*/  EXIT ;  /* 0x000000000000794d */ /* 0x000fea0003800000 */
.L_x_7:
[----:B------:R-:W-:-:S00]  /*0be0*/  BRA `(.L_x_7) ;  /* 0xfffffffc00fc7947 */ /* 0x000fc0000383ffff */
[----:B------:R-:W-:-:S00]  /*0bf0*/  NOP ;  /* 0x0000000000007918 */ /* 0x000fc00000000000 */
        /* <DEDUP_REMOVED lines=8> */
.L_x_8:


//--------------------- .nv.shared._Z9matrixMulPiS_S_i --------------------------
	.section	.nv.shared._Z9matrixMulPiS_S_i,"aw",@nobits
	.sectionflags	@""
	.align	4
.nv.shared._Z9matrixMulPiS_S_i:
	.zero		3072


//--------------------- .nv.shared.reserved.0     --------------------------
	.section	.nv.shared.reserved.0,"aw",@nobits
	.weak		__nv_reservedSMEM_offset_0_alias
	.size		__nv_reservedSMEM_offset_0_alias, 0, 64
	.other		__nv_reservedSMEM_offset_0_alias,@"STO_CUDA_RESERVED_SHARED STV_DEFAULT"
__nv_reservedSMEM_offset_0_alias:
	.zero		0
	.zero		64


//--------------------- .nv.constant0._Z9matrixMulPiS_S_i --------------------------
	.section	.nv.constant0._Z9matrixMulPiS_S_i,"a",@progbits
	.sectionflags	@""
	.align	4
.nv.constant0._Z9matrixMulPiS_S_i:
	.zero		924


//--------------------- SYMBOLS --------------------------

	.type		.nv.reservedSmem.offset0,@object
	.size		.nv.reservedSmem.offset0,0x4
	.type		.nv.reservedSmem.cap,@object
	.size		.nv.reservedSmem.cap,0x4
